//
// Generated by NVIDIA NVVM Compiler
//
// Compiler Build ID: CL-36424714
// Cuda compilation tools, release 13.0, V13.0.88
// Based on NVVM 20.0.0
//

.version 9.0
.target sm_100
.address_size 64

	// .globl	_Z11global_initPlS_Piii

.visible .entry _Z11global_initPlS_Piii(
	.param .u64 .ptr .align 1 _Z11global_initPlS_Piii_param_0,
	.param .u64 .ptr .align 1 _Z11global_initPlS_Piii_param_1,
	.param .u64 .ptr .align 1 _Z11global_initPlS_Piii_param_2,
	.param .u32 _Z11global_initPlS_Piii_param_3,
	.param .u32 _Z11global_initPlS_Piii_param_4
)
{
	.reg .pred 	%p<3>;
	.reg .b32 	%r<13>;
	.reg .b64 	%rd<5>;

	ld.param.u64 	%rd2, [_Z11global_initPlS_Piii_param_2];
	ld.param.u32 	%r7, [_Z11global_initPlS_Piii_param_4];
	mov.u32 	%r1, %ntid.x;
	mov.u32 	%r8, %ctaid.x;
	mov.u32 	%r9, %tid.x;
	mad.lo.s32 	%r12, %r1, %r8, %r9;
	mul.lo.s32 	%r3, %r7, %r7;
	setp.ge.s32 	%p1, %r12, %r3;
	@%p1 bra 	$L__BB0_3;
	mov.u32 	%r10, %nctaid.x;
	mul.lo.s32 	%r4, %r1, %r10;
	cvta.to.global.u64 	%rd1, %rd2;
$L__BB0_2:
	mul.wide.s32 	%rd3, %r12, 4;
	add.s64 	%rd4, %rd1, %rd3;
	mov.b32 	%r11, -1;
	st.global.u32 	[%rd4], %r11;
	add.s32 	%r12, %r12, %r4;
	setp.lt.s32 	%p2, %r12, %r3;
	@%p2 bra 	$L__BB0_2;
$L__BB0_3:
	ret;

}
	// .globl	_Z12global_floydPlS_Piii
.visible .entry _Z12global_floydPlS_Piii(
	.param .u64 .ptr .align 1 _Z12global_floydPlS_Piii_param_0,
	.param .u64 .ptr .align 1 _Z12global_floydPlS_Piii_param_1,
	.param .u64 .ptr .align 1 _Z12global_floydPlS_Piii_param_2,
	.param .u32 _Z12global_floydPlS_Piii_param_3,
	.param .u32 _Z12global_floydPlS_Piii_param_4
)
{
	.reg .pred 	%p<7>;
	.reg .b32 	%r<21>;
	.reg .b64 	%rd<25>;

	ld.param.u64 	%rd8, [_Z12global_floydPlS_Piii_param_0];
	ld.param.u64 	%rd9, [_Z12global_floydPlS_Piii_param_1];
	ld.param.u64 	%rd7, [_Z12global_floydPlS_Piii_param_2];
	ld.param.u32 	%r11, [_Z12global_floydPlS_Piii_param_3];
	ld.param.u32 	%r12, [_Z12global_floydPlS_Piii_param_4];
	cvta.to.global.u64 	%rd1, %rd9;
	cvta.to.global.u64 	%rd2, %rd8;
	mov.u32 	%r1, %ntid.x;
	mov.u32 	%r13, %ctaid.x;
	mov.u32 	%r14, %tid.x;
	mad.lo.s32 	%r20, %r1, %r13, %r14;
	mul.lo.s32 	%r3, %r12, %r12;
	setp.ge.s32 	%p1, %r20, %r3;
	@%p1 bra 	$L__BB1_9;
	mul.lo.s32 	%r4, %r12, %r11;
	mov.u32 	%r15, %nctaid.x;
	mul.lo.s32 	%r5, %r1, %r15;
	cvta.to.global.u64 	%rd3, %rd7;
$L__BB1_2:
	div.s32 	%r7, %r20, %r12;
	mul.lo.s32 	%r16, %r7, %r12;
	sub.s32 	%r8, %r20, %r16;
	setp.eq.s32 	%p2, %r7, %r8;
	@%p2 bra 	$L__BB1_7;
	add.s32 	%r17, %r16, %r11;
	mul.wide.s32 	%rd10, %r17, 8;
	add.s64 	%rd11, %rd2, %rd10;
	ld.global.u64 	%rd4, [%rd11];
	setp.eq.s64 	%p3, %rd4, 9223372036854775807;
	@%p3 bra 	$L__BB1_7;
	add.s32 	%r18, %r8, %r4;
	mul.wide.s32 	%rd12, %r18, 8;
	add.s64 	%rd13, %rd2, %rd12;
	ld.global.u64 	%rd5, [%rd13];
	setp.eq.s64 	%p4, %rd5, 9223372036854775807;
	@%p4 bra 	$L__BB1_7;
	add.s64 	%rd6, %rd5, %rd4;
	add.s32 	%r19, %r16, %r8;
	mul.wide.s32 	%rd14, %r19, 8;
	add.s64 	%rd15, %rd2, %rd14;
	ld.global.u64 	%rd16, [%rd15];
	setp.ge.s64 	%p5, %rd6, %rd16;
	@%p5 bra 	$L__BB1_7;
	mul.wide.s32 	%rd17, %r20, 8;
	add.s64 	%rd18, %rd1, %rd17;
	st.global.u64 	[%rd18], %rd6;
	mul.wide.s32 	%rd19, %r20, 4;
	add.s64 	%rd20, %rd3, %rd19;
	st.global.u32 	[%rd20], %r11;
	bra.uni 	$L__BB1_8;
$L__BB1_7:
	mul.wide.s32 	%rd21, %r20, 8;
	add.s64 	%rd22, %rd2, %rd21;
	ld.global.u64 	%rd23, [%rd22];
	add.s64 	%rd24, %rd1, %rd21;
	st.global.u64 	[%rd24], %rd23;
$L__BB1_8:
	add.s32 	%r20, %r20, %r5;
	setp.lt.s32 	%p6, %r20, %r3;
	@%p6 bra 	$L__BB1_2;
$L__BB1_9:
	ret;

}


// ===== COMPILED SASS (sm_100) =====

	.target	sm_100

	.elftype	@"ET_EXEC"


//--------------------- .note.nv.tkinfo           --------------------------
	.section	.note.nv.tkinfo,"",@"SHT_NOTE"
	.sectionflags	@"SHF_NOTE_NV_TKINFO"
	.tkinfo
        /*0018*/ 	.word	0x00000002
        /*0030*/ 	.string	""
        /*0030*/ 	.string	"ptxas"
        /*0030*/ 	.string	"Cuda compilation tools, release 13.0, V13.0.88"
        /*0030*/ 	.string	"Build cuda_13.0.r13.0/compiler.36424714_0"
        /*0030*/ 	.string	"-arch sm_100 -m 64 "



//--------------------- .note.nv.cuinfo           --------------------------
	.section	.note.nv.cuinfo,"",@"SHT_NOTE"
	.sectionflags	@"SHF_NOTE_NV_CUINFO"
        /*0018*/ 	.short	0x0002
        /*001a*/ 	.short	0x0064
        /*001c*/ 	.short	0x0082
	.zero		2


//--------------------- .nv.info                  --------------------------
	.section	.nv.info,"",@"SHT_CUDA_INFO"
	.align	4


	//----- nvinfo : EIATTR_REGCOUNT
	.align		4
        /*0000*/ 	.byte	0x04, 0x2f
        /*0002*/ 	.short	(.L_1 - .L_0)
	.align		4
.L_0:
        /*0004*/ 	.word	index@(_Z11global_initPlS_Piii)
        /*0008*/ 	.word	0x0000000a


	//----- nvinfo : EIATTR_FRAME_SIZE
	.align		4
.L_1:
        /*000c*/ 	.byte	0x04, 0x11
        /*000e*/ 	.short	(.L_3 - .L_2)
	.align		4
.L_2:
        /*0010*/ 	.word	index@(_Z11global_initPlS_Piii)
        /*0014*/ 	.word	0x00000000


	//----- nvinfo : EIATTR_REGCOUNT
	.align		4
.L_3:
        /*0018*/ 	.byte	0x04, 0x2f
        /*001a*/ 	.short	(.L_5 - .L_4)
	.align		4
.L_4:
        /*001c*/ 	.word	index@(_Z12global_floydPlS_Piii)
        /*0020*/ 	.word	0x00000018


	//----- nvinfo : EIATTR_FRAME_SIZE
	.align		4
.L_5:
        /*0024*/ 	.byte	0x04, 0x11
        /*0026*/ 	.short	(.L_7 - .L_6)
	.align		4
.L_6:
        /*0028*/ 	.word	index@(_Z12global_floydPlS_Piii)
        /*002c*/ 	.word	0x00000000


	//----- nvinfo : EIATTR_MIN_STACK_SIZE
	.align		4
.L_7:
        /*0030*/ 	.byte	0x04, 0x12
        /*0032*/ 	.short	(.L_9 - .L_8)
	.align		4
.L_8:
        /*0034*/ 	.word	index@(_Z12global_floydPlS_Piii)
        /*0038*/ 	.word	0x00000000


	//----- nvinfo : EIATTR_MIN_STACK_SIZE
	.align		4
.L_9:
        /*003c*/ 	.byte	0x04, 0x12
        /*003e*/ 	.short	(.L_11 - .L_10)
	.align		4
.L_10:
        /*0040*/ 	.word	index@(_Z11global_initPlS_Piii)
        /*0044*/ 	.word	0x00000000
.L_11:


//--------------------- .nv.compat                --------------------------
	.section	.nv.compat,"",@"SHT_CUDA_COMPAT_INFO"
	.align	4
        /*0000*/ 	.byte	0x02, 0x09, 0x00, 0x00, 0x02, 0x02, 0x01, 0x00, 0x02, 0x05, 0x05, 0x00, 0x03, 0x07, 0x01, 0x01
        /*0010*/ 	.byte	0x02, 0x03, 0x00, 0x00, 0x02, 0x06, 0x01, 0x00, 0x04, 0x0b, 0x08, 0x00, 0x09, 0x00, 0x00, 0x00
        /*0020*/ 	.byte	0x00, 0x00, 0x00, 0x00


//--------------------- .nv.info._Z12global_floydPlS_Piii --------------------------
	.section	.nv.info._Z12global_floydPlS_Piii,"",@"SHT_CUDA_INFO"
	.sectionflags	@""
	.align	4


	//----- nvinfo : EIATTR_CUDA_API_VERSION
	.align		4
        /*0000*/ 	.byte	0x04, 0x37
        /*0002*/ 	.short	(.L_13 - .L_12)
.L_12:
        /*0004*/ 	.word	0x00000082


	//----- nvinfo : EIATTR_KPARAM_INFO
	.align		4
.L_13:
        /*0008*/ 	.byte	0x04, 0x17
        /*000a*/ 	.short	(.L_15 - .L_14)
.L_14:
        /*000c*/ 	.word	0x00000000
        /*0010*/ 	.short	0x0004
        /*0012*/ 	.short	0x001c
        /*0014*/ 	.byte	0x00, 0xf0, 0x11, 0x00


	//----- nvinfo : EIATTR_KPARAM_INFO
	.align		4
.L_15:
        /*0018*/ 	.byte	0x04, 0x17
        /*001a*/ 	.short	(.L_17 - .L_16)
.L_16:
        /*001c*/ 	.word	0x00000000
        /*0020*/ 	.short	0x0003
        /*0022*/ 	.short	0x0018
        /*0024*/ 	.byte	0x00, 0xf0, 0x11, 0x00


	//----- nvinfo : EIATTR_KPARAM_INFO
	.align		4
.L_17:
        /*0028*/ 	.byte	0x04, 0x17
        /*002a*/ 	.short	(.L_19 - .L_18)
.L_18:
        /*002c*/ 	.word	0x00000000
        /*0030*/ 	.short	0x0002
        /*0032*/ 	.short	0x0010
        /*0034*/ 	.byte	0x00, 0xf5, 0x21, 0x00


	//----- nvinfo : EIATTR_KPARAM_INFO
	.align		4
.L_19:
        /*0038*/ 	.byte	0x04, 0x17
        /*003a*/ 	.short	(.L_21 - .L_20)
.L_20:
        /*003c*/ 	.word	0x00000000
        /*0040*/ 	.short	0x0001
        /*0042*/ 	.short	0x0008
        /*0044*/ 	.byte	0x00, 0xf5, 0x21, 0x00


	//----- nvinfo : EIATTR_KPARAM_INFO
	.align		4
.L_21:
        /*0048*/ 	.byte	0x04, 0x17
        /*004a*/ 	.short	(.L_23 - .L_22)
.L_22:
        /*004c*/ 	.word	0x00000000
        /*0050*/ 	.short	0x0000
        /*0052*/ 	.short	0x0000
        /*0054*/ 	.byte	0x00, 0xf5, 0x21, 0x00


	//----- nvinfo : EIATTR_SPARSE_MMA_MASK
	.align		4
.L_23:
        /*0058*/ 	.byte	0x03, 0x50
        /*005a*/ 	.short	0x0000


	//----- nvinfo : EIATTR_MAXREG_COUNT
	.align		4
        /*005c*/ 	.byte	0x03, 0x1b
        /*005e*/ 	.short	0x00ff


	//----- nvinfo : EIATTR_MERCURY_ISA_VERSION
	.align		4
        /*0060*/ 	.byte	0x03, 0x5f
        /*0062*/ 	.short	0x0101


	//----- nvinfo : EIATTR_VRC_CTA_INIT_COUNT
	.align		4
        /*0064*/ 	.byte	0x02, 0x4a
	.zero		1
	.zero		1


	//----- nvinfo : EIATTR_EXIT_INSTR_OFFSETS
	.align		4
        /*0068*/ 	.byte	0x04, 0x1c
        /*006a*/ 	.short	(.L_25 - .L_24)


	//   ....[0]....
.L_24:
        /*006c*/ 	.word	0x00000080


	//   ....[1]....
        /*0070*/ 	.word	0x00000540


	//----- nvinfo : EIATTR_CRS_STACK_SIZE
	.align		4
.L_25:
        /*0074*/ 	.byte	0x04, 0x1e
        /*0076*/ 	.short	(.L_27 - .L_26)
.L_26:
        /*0078*/ 	.word	0x00000000


	//----- nvinfo : EIATTR_CBANK_PARAM_SIZE
	.align		4
.L_27:
        /*007c*/ 	.byte	0x03, 0x19
        /*007e*/ 	.short	0x0020


	//----- nvinfo : EIATTR_PARAM_CBANK
	.align		4
        /*0080*/ 	.byte	0x04, 0x0a
        /*0082*/ 	.short	(.L_29 - .L_28)
	.align		4
.L_28:
        /*0084*/ 	.word	index@(.nv.constant0._Z12global_floydPlS_Piii)
        /*0088*/ 	.short	0x0380
        /*008a*/ 	.short	0x0020


	//----- nvinfo : EIATTR_SW_WAR
	.align		4
.L_29:
        /*008c*/ 	.byte	0x04, 0x36
        /*008e*/ 	.short	(.L_31 - .L_30)
.L_30:
        /*0090*/ 	.word	0x00000008
.L_31:


//--------------------- .nv.info._Z11global_initPlS_Piii --------------------------
	.section	.nv.info._Z11global_initPlS_Piii,"",@"SHT_CUDA_INFO"
	.sectionflags	@""
	.align	4


	//----- nvinfo : EIATTR_CUDA_API_VERSION
	.align		4
        /*0000*/ 	.byte	0x04, 0x37
        /*0002*/ 	.short	(.L_33 - .L_32)
.L_32:
        /*0004*/ 	.word	0x00000082


	//----- nvinfo : EIATTR_KPARAM_INFO
	.align		4
.L_33:
        /*0008*/ 	.byte	0x04, 0x17
        /*000a*/ 	.short	(.L_35 - .L_34)
.L_34:
        /*000c*/ 	.word	0x00000000
        /*0010*/ 	.short	0x0004
        /*0012*/ 	.short	0x001c
        /*0014*/ 	.byte	0x00, 0xf0, 0x11, 0x00


	//----- nvinfo : EIATTR_KPARAM_INFO
	.align		4
.L_35:
        /*0018*/ 	.byte	0x04, 0x17
        /*001a*/ 	.short	(.L_37 - .L_36)
.L_36:
        /*001c*/ 	.word	0x00000000
        /*0020*/ 	.short	0x0003
        /*0022*/ 	.short	0x0018
        /*0024*/ 	.byte	0x00, 0xf0, 0x11, 0x00


	//----- nvinfo : EIATTR_KPARAM_INFO
	.align		4
.L_37:
        /*0028*/ 	.byte	0x04, 0x17
        /*002a*/ 	.short	(.L_39 - .L_38)
.L_38:
        /*002c*/ 	.word	0x00000000
        /*0030*/ 	.short	0x0002
        /*0032*/ 	.short	0x0010
        /*0034*/ 	.byte	0x00, 0xf5, 0x21, 0x00


	//----- nvinfo : EIATTR_KPARAM_INFO
	.align		4
.L_39:
        /*0038*/ 	.byte	0x04, 0x17
        /*003a*/ 	.short	(.L_41 - .L_40)
.L_40:
        /*003c*/ 	.word	0x00000000
        /*0040*/ 	.short	0x0001
        /*0042*/ 	.short	0x0008
        /*0044*/ 	.byte	0x00, 0xf5, 0x21, 0x00


	//----- nvinfo : EIATTR_KPARAM_INFO
	.align		4
.L_41:
        /*0048*/ 	.byte	0x04, 0x17
        /*004a*/ 	.short	(.L_43 - .L_42)
.L_42:
        /*004c*/ 	.word	0x00000000
        /*0050*/ 	.short	0x0000
        /*0052*/ 	.short	0x0000
        /*0054*/ 	.byte	0x00, 0xf5, 0x21, 0x00


	//----- nvinfo : EIATTR_SPARSE_MMA_MASK
	.align		4
.L_43:
        /*0058*/ 	.byte	0x03, 0x50
        /*005a*/ 	.short	0x0000


	//----- nvinfo : EIATTR_MAXREG_COUNT
	.align		4
        /*005c*/ 	.byte	0x03, 0x1b
        /*005e*/ 	.short	0x00ff


	//----- nvinfo : EIATTR_MERCURY_ISA_VERSION
	.align		4
        /*0060*/ 	.byte	0x03, 0x5f
        /*0062*/ 	.short	0x0101


	//----- nvinfo : EIATTR_VRC_CTA_INIT_COUNT
	.align		4
        /*0064*/ 	.byte	0x02, 0x4a
	.zero		1
	.zero		1


	//----- nvinfo : EIATTR_EXIT_INSTR_OFFSETS
	.align		4
        /*0068*/ 	.byte	0x04, 0x1c
        /*006a*/ 	.short	(.L_45 - .L_44)


	//   ....[0]....
.L_44:
        /*006c*/ 	.word	0x00000080


	//   ....[1]....
        /*0070*/ 	.word	0x00000130


	//----- nvinfo : EIATTR_CRS_STACK_SIZE
	.align		4
.L_45:
        /*0074*/ 	.byte	0x04, 0x1e
        /*0076*/ 	.short	(.L_47 - .L_46)
.L_46:
        /*0078*/ 	.word	0x00000000


	//----- nvinfo : EIATTR_CBANK_PARAM_SIZE
	.align		4
.L_47:
        /*007c*/ 	.byte	0x03, 0x19
        /*007e*/ 	.short	0x0020


	//----- nvinfo : EIATTR_PARAM_CBANK
	.align		4
        /*0080*/ 	.byte	0x04, 0x0a
        /*0082*/ 	.short	(.L_49 - .L_48)
	.align		4
.L_48:
        /*0084*/ 	.word	index@(.nv.constant0._Z11global_initPlS_Piii)
        /*0088*/ 	.short	0x0380
        /*008a*/ 	.short	0x0020


	//----- nvinfo : EIATTR_SW_WAR
	.align		4
.L_49:
        /*008c*/ 	.byte	0x04, 0x36
        /*008e*/ 	.short	(.L_51 - .L_50)
.L_50:
        /*0090*/ 	.word	0x00000008
.L_51:


//--------------------- .nv.callgraph             --------------------------
	.section	.nv.callgraph,"",@"SHT_CUDA_CALLGRAPH"
	.align	4
	.sectionentsize	8
	.align		4
        /*0000*/ 	.word	0x00000000
	.align		4
        /*0004*/ 	.word	0xffffffff
	.align		4
        /*0008*/ 	.word	0x00000000
	.align		4
        /*000c*/ 	.word	0xfffffffe
	.align		4
        /*0010*/ 	.word	0x00000000
	.align		4
        /*0014*/ 	.word	0xfffffffd
	.align		4
        /*0018*/ 	.word	0x00000000
	.align		4
        /*001c*/ 	.word	0xfffffffc


//--------------------- .text._Z12global_floydPlS_Piii --------------------------
	.section	.text._Z12global_floydPlS_Piii,"ax",@progbits
	.align	128
        .global         _Z12global_floydPlS_Piii
        .type           _Z12global_floydPlS_Piii,@function
        .size           _Z12global_floydPlS_Piii,(.L_x_8 - _Z12global_floydPlS_Piii)
        .other          _Z12global_floydPlS_Piii,@"STO_CUDA_ENTRY STV_DEFAULT"
_Z12global_floydPlS_Piii:
.text._Z12global_floydPlS_Piii:
[----:B------:R-:W-:Y:S01]  /*0000*/  LDC R1, c[0x0][0x37c] ;  /* 0x0000df00ff017b82 */ /* 0x000fe20000000800 */
[----:B------:R-:W0:Y:S07]  /*0010*/  S2R R15, SR_CTAID.X ;  /* 0x00000000000f7919 */ /* 0x000e2e0000002500 */
[----:B------:R-:W1:Y:S01]  /*0020*/  LDC R2, c[0x0][0x39c] ;  /* 0x0000e700ff027b82 */ /* 0x000e620000000800 */
[----:B------:R-:W0:Y:S01]  /*0030*/  LDCU UR4, c[0x0][0x360] ;  /* 0x00006c00ff0477ac */ /* 0x000e220008000800 */
[----:B------:R-:W0:Y:S02]  /*0040*/  S2R R0, SR_TID.X ;  /* 0x0000000000007919 */ /* 0x000e240000002100 */
[----:B0-----:R-:W-:-:S02]  /*0050*/  IMAD R15, R15, UR4, R0 ;  /* 0x000000040f0f7c24 */ /* 0x001fc4000f8e0200 */
[----:B-1----:R-:W-:-:S05]  /*0060*/  IMAD R0, R2, R2, RZ ;  /* 0x0000000202007224 */ /* 0x002fca00078e02ff */
[----:B------:R-:W-:-:S13]  /*0070*/  ISETP.GE.AND P0, PT, R15, R0, PT ;  /* 0x000000000f00720c */ /* 0x000fda0003f06270 */
[----:B------:R-:W-:Y:S05]  /*0080*/  @P0 EXIT ;  /* 0x000000000000094d */ /* 0x000fea0003800000 */
[----:B------:R-:W-:Y:S01]  /*0090*/  IABS R8, R2 ;  /* 0x0000000200087213 */ /* 0x000fe20000000000 */
[----:B------:R-:W0:Y:S01]  /*00a0*/  LDC R9, c[0x0][0x39c] ;  /* 0x0000e700ff097b82 */ /* 0x000e220000000800 */
[----:B------:R-:W1:Y:S02]  /*00b0*/  LDCU UR5, c[0x0][0x370] ;  /* 0x00006e00ff0577ac */ /* 0x000e640008000800 */
[----:B------:R-:W2:Y:S01]  /*00c0*/  I2F.RP R11, R8 ;  /* 0x00000008000b7306 */ /* 0x000ea20000209400 */
[----:B------:R-:W3:Y:S04]  /*00d0*/  LDCU.64 UR6, c[0x0][0x358] ;  /* 0x00006b00ff0677ac */ /* 0x000ee80008000a00 */
[----:B------:R-:W4:Y:S08]  /*00e0*/  LDC R10, c[0x0][0x398] ;  /* 0x0000e600ff0a7b82 */ /* 0x000f300000000800 */
[----:B------:R-:W0:Y:S01]  /*00f0*/  LDC.64 R2, c[0x0][0x380] ;  /* 0x0000e000ff027b82 */ /* 0x000e220000000a00 */
[----:B--2---:R-:W2:Y:S01]  /*0100*/  MUFU.RCP R11, R11 ;  /* 0x0000000b000b7308 */ /* 0x004ea20000001000 */
[----:B-1----:R-:W-:-:S06]  /*0110*/  UIMAD UR4, UR4, UR5, URZ ;  /* 0x00000005040472a4 */ /* 0x002fcc000f8e02ff */
[----:B------:R-:W1:Y:S08]  /*0120*/  LDC.64 R4, c[0x0][0x380] ;  /* 0x0000e000ff047b82 */ /* 0x000e700000000a00 */
[----:B------:R-:W0:Y:S01]  /*0130*/  LDC.64 R6, c[0x0][0x388] ;  /* 0x0000e200ff067b82 */ /* 0x000e220000000a00 */
[----:B--2---:R-:W-:-:S04]  /*0140*/  VIADD R12, R11, 0xffffffe ;  /* 0x0ffffffe0b0c7836 */ /* 0x004fc80000000000 */
[----:B------:R2:W5:Y:S02]  /*0150*/  F2I.FTZ.U32.TRUNC.NTZ R13, R12 ;  /* 0x0000000c000d7305 */ /* 0x000564000021f000 */
[----:B--2---:R-:W-:Y:S02]  /*0160*/  HFMA2 R12, -RZ, RZ, 0, 0 ;  /* 0x00000000ff0c7431 */ /* 0x004fe400000001ff */
[----:B-----5:R-:W-:-:S04]  /*0170*/  IMAD.MOV R11, RZ, RZ, -R13 ;  /* 0x000000ffff0b7224 */ /* 0x020fc800078e0a0d */
[----:B------:R-:W-:-:S04]  /*0180*/  IMAD R11, R11, R8, RZ ;  /* 0x000000080b0b7224 */ /* 0x000fc800078e02ff */
[----:B------:R-:W-:-:S04]  /*0190*/  IMAD.HI.U32 R11, R13, R11, R12 ;  /* 0x0000000b0d0b7227 */ /* 0x000fc800078e000c */
[----:B---34-:R-:W-:-:S07]  /*01a0*/  IMAD.MOV.U32 R13, RZ, RZ, R15 ;  /* 0x000000ffff0d7224 */ /* 0x018fce00078e000f */
.L_x_4:
[----:B0-2---:R-:W-:Y:S01]  /*01b0*/  IABS R14, R13 ;  /* 0x0000000d000e7213 */ /* 0x005fe20000000000 */
[----:B------:R-:W-:Y:S01]  /*01c0*/  BSSY.RECONVERGENT B0, `(.L_x_0) ;  /* 0x0000034000007945 */ /* 0x000fe20003800200 */
[----:B0-----:R-:W-:-:S03]  /*01d0*/  IABS R16, R9 ;  /* 0x0000000900107213 */ /* 0x001fc60000000000 */
[----:B------:R-:W-:Y:S01]  /*01e0*/  BSSY.RELIABLE B1, `(.L_x_1) ;  /* 0x000002d000017945 */ /* 0x000fe20003800100 */
[----:B------:R-:W-:-:S05]  /*01f0*/  IMAD.HI.U32 R12, R11, R14, RZ ;  /* 0x0000000e0b0c7227 */ /* 0x000fca00078e00ff */
[----:B------:R-:W-:-:S05]  /*0200*/  IADD3 R15, PT, PT, -R12, RZ, RZ ;  /* 0x000000ff0c0f7210 */ /* 0x000fca0007ffe1ff */
[----:B------:R-:W-:Y:S01]  /*0210*/  IMAD R15, R16, R15, R14 ;  /* 0x0000000f100f7224 */ /* 0x000fe200078e020e */
[----:B------:R-:W-:-:S04]  /*0220*/  LOP3.LUT R14, R13, R9, RZ, 0x3c, !PT ;  /* 0x000000090d0e7212 */ /* 0x000fc800078e3cff */
[----:B------:R-:W-:Y:S02]  /*0230*/  ISETP.GT.U32.AND P2, PT, R8, R15, PT ;  /* 0x0000000f0800720c */ /* 0x000fe40003f44070 */
[----:B------:R-:W-:-:S11]  /*0240*/  ISETP.GE.AND P1, PT, R14, RZ, PT ;  /* 0x000000ff0e00720c */ /* 0x000fd60003f26270 */
[----:B------:R-:W-:Y:S01]  /*0250*/  @!P2 IMAD.IADD R15, R15, 0x1, -R16 ;  /* 0x000000010f0fa824 */ /* 0x000fe200078e0a10 */
[----:B------:R-:W-:Y:S02]  /*0260*/  @!P2 IADD3 R12, PT, PT, R12, 0x1, RZ ;  /* 0x000000010c0ca810 */ /* 0x000fe40007ffe0ff */
[----:B------:R-:W-:Y:S02]  /*0270*/  ISETP.NE.AND P2, PT, R9, RZ, PT ;  /* 0x000000ff0900720c */ /* 0x000fe40003f45270 */
[----:B------:R-:W-:-:S13]  /*0280*/  ISETP.GE.U32.AND P0, PT, R15, R8, PT ;  /* 0x000000080f00720c */ /* 0x000fda0003f06070 */
[----:B------:R-:W-:-:S05]  /*0290*/  @P0 VIADD R12, R12, 0x1 ;  /* 0x000000010c0c0836 */ /* 0x000fca0000000000 */
[----:B------:R-:W-:-:S05]  /*02a0*/  MOV R15, R12 ;  /* 0x0000000c000f7202 */ /* 0x000fca0000000f00 */
[----:B------:R-:W-:Y:S01]  /*02b0*/  @!P1 IMAD.MOV R15, RZ, RZ, -R15 ;  /* 0x000000ffff0f9224 */ /* 0x000fe200078e0a0f */
[----:B------:R-:W-:-:S04]  /*02c0*/  @!P2 LOP3.LUT R15, RZ, R9, RZ, 0x33, !PT ;  /* 0x00000009ff0fa212 */ /* 0x000fc800078e33ff */
[----:B------:R-:W-:-:S05]  /*02d0*/  IADD3 R12, PT, PT, -R15, RZ, RZ ;  /* 0x000000ff0f0c7210 */ /* 0x000fca0007ffe1ff */
[----:B------:R-:W-:-:S05]  /*02e0*/  IMAD R12, R9, R12, R13 ;  /* 0x0000000c090c7224 */ /* 0x000fca00078e020d */
[----:B------:R-:W-:-:S13]  /*02f0*/  ISETP.NE.AND P0, PT, R15, R12, PT ;  /* 0x0000000c0f00720c */ /* 0x000fda0003f05270 */
[----:B------:R-:W-:Y:S05]  /*0300*/  @!P0 BRA `(.L_x_2) ;  /* 0x0000000000688947 */ /* 0x000fea0003800000 */
[----:B------:R-:W-:-:S04]  /*0310*/  IMAD R15, R15, R9, R10 ;  /* 0x000000090f0f7224 */ /* 0x000fc800078e020a */
[----:B------:R-:W-:-:S06]  /*0320*/  IMAD.WIDE R14, R15, 0x8, R2 ;  /* 0x000000080f0e7825 */ /* 0x000fcc00078e0202 */
[----:B------:R-:W2:Y:S02]  /*0330*/  LDG.E.64 R14, desc[UR6][R14.64] ;  /* 0x000000060e0e7981 */ /* 0x000ea4000c1e1b00 */
[----:B--2---:R-:W-:-:S04]  /*0340*/  ISETP.NE.U32.AND P0, PT, R14, -0x1, PT ;  /* 0xffffffff0e00780c */ /* 0x004fc80003f05070 */
[----:B------:R-:W-:-:S13]  /*0350*/  ISETP.NE.AND.EX P0, PT, R15, 0x7fffffff, PT, P0 ;  /* 0x7fffffff0f00780c */ /* 0x000fda0003f05300 */
[----:B------:R-:W-:Y:S05]  /*0360*/  @!P0 BRA `(.L_x_2) ;  /* 0x0000000000508947 */ /* 0x000fea0003800000 */
[----:B------:R-:W-:-:S04]  /*0370*/  IMAD R17, R9, R10, R12 ;  /* 0x0000000a09117224 */ /* 0x000fc800078e020c */
[----:B------:R-:W-:-:S05]  /*0380*/  IMAD.WIDE R16, R17, 0x8, R2 ;  /* 0x0000000811107825 */ /* 0x000fca00078e0202 */
[----:B------:R-:W2:Y:S02]  /*0390*/  LDG.E.64 R18, desc[UR6][R16.64] ;  /* 0x0000000610127981 */ /* 0x000ea4000c1e1b00 */
[----:B--2---:R-:W-:-:S04]  /*03a0*/  ISETP.NE.U32.AND P0, PT, R18, -0x1, PT ;  /* 0xffffffff1200780c */ /* 0x004fc80003f05070 */
[----:B------:R-:W-:-:S13]  /*03b0*/  ISETP.NE.AND.EX P0, PT, R19, 0x7fffffff, PT, P0 ;  /* 0x7fffffff1300780c */ /* 0x000fda0003f05300 */
[----:B------:R-:W-:Y:S05]  /*03c0*/  @!P0 BRA `(.L_x_2) ;  /* 0x0000000000388947 */ /* 0x000fea0003800000 */
[----:B------:R-:W-:-:S06]  /*03d0*/  IMAD.WIDE R16, R13, 0x8, R2 ;  /* 0x000000080d107825 */ /* 0x000fcc00078e0202 */
[----:B------:R-:W2:Y:S01]  /*03e0*/  LDG.E.64 R16, desc[UR6][R16.64] ;  /* 0x0000000610107981 */ /* 0x000ea2000c1e1b00 */
[----:B------:R-:W-:-:S05]  /*03f0*/  IADD3 R14, P0, PT, R14, R18, RZ ;  /* 0x000000120e0e7210 */ /* 0x000fca0007f1e0ff */
[----:B------:R-:W-:Y:S01]  /*0400*/  IMAD.X R15, R15, 0x1, R19, P0 ;  /* 0x000000010f0f7824 */ /* 0x000fe200000e0613 */
[----:B--2---:R-:W-:-:S04]  /*0410*/  ISETP.GE.U32.AND P0, PT, R14, R16, PT ;  /* 0x000000100e00720c */ /* 0x004fc80003f06070 */
[----:B------:R-:W-:-:S13]  /*0420*/  ISETP.GE.AND.EX P0, PT, R15, R17, PT, P0 ;  /* 0x000000110f00720c */ /* 0x000fda0003f06300 */
[----:B------:R-:W0:Y:S01]  /*0430*/  @!P0 LDC.64 R18, c[0x0][0x388] ;  /* 0x0000e200ff128b82 */ /* 0x000e220000000a00 */
[----:B------:R-:W-:Y:S07]  /*0440*/  @!P0 BREAK.RELIABLE B1 ;  /* 0x0000000000018942 */ /* 0x000fee0003800100 */
[----:B------:R-:W2:Y:S01]  /*0450*/  @!P0 LDC.64 R20, c[0x0][0x390] ;  /* 0x0000e400ff148b82 */ /* 0x000ea20000000a00 */
[----:B0-----:R-:W-:-:S05]  /*0460*/  @!P0 IMAD.WIDE R18, R13, 0x8, R18 ;  /* 0x000000080d128825 */ /* 0x001fca00078e0212 */
[----:B------:R0:W-:Y:S01]  /*0470*/  @!P0 STG.E.64 desc[UR6][R18.64], R14 ;  /* 0x0000000e12008986 */ /* 0x0001e2000c101b06 */
[----:B--2---:R-:W-:-:S05]  /*0480*/  @!P0 IMAD.WIDE R20, R13, 0x4, R20 ;  /* 0x000000040d148825 */ /* 0x004fca00078e0214 */
[----:B------:R0:W-:Y:S01]  /*0490*/  @!P0 STG.E desc[UR6][R20.64], R10 ;  /* 0x0000000a14008986 */ /* 0x0001e2000c101906 */
[----:B------:R-:W-:Y:S05]  /*04a0*/  @!P0 BRA `(.L_x_3) ;  /* 0x0000000000148947 */ /* 0x000fea0003800000 */
.L_x_2:
[----:B------:R-:W-:Y:S05]  /*04b0*/  BSYNC.RELIABLE B1 ;  /* 0x0000000000017941 */ /* 0x000fea0003800100 */
.L_x_1:
[----:B01----:R-:W-:-:S06]  /*04c0*/  IMAD.WIDE R14, R13, 0x8, R4 ;  /* 0x000000080d0e7825 */ /* 0x003fcc00078e0204 */
[----:B------:R-:W2:Y:S01]  /*04d0*/  LDG.E.64 R14, desc[UR6][R14.64] ;  /* 0x000000060e0e7981 */ /* 0x000ea2000c1e1b00 */
[----:B------:R-:W-:-:S05]  /*04e0*/  IMAD.WIDE R16, R13, 0x8, R6 ;  /* 0x000000080d107825 */ /* 0x000fca00078e0206 */
[----:B--2---:R2:W-:Y:S02]  /*04f0*/  STG.E.64 desc[UR6][R16.64], R14 ;  /* 0x0000000e10007986 */ /* 0x0045e4000c101b06 */
.L_x_3:
[----:B------:R-:W-:Y:S05]  /*0500*/  BSYNC.RECONVERGENT B0 ;  /* 0x0000000000007941 */ /* 0x000fea0003800200 */
.L_x_0:
[----:B------:R-:W-:-:S04]  /*0510*/  IADD3 R13, PT, PT, R13, UR4, RZ ;  /* 0x000000040d0d7c10 */ /* 0x000fc8000fffe0ff */
[----:B------:R-:W-:-:S13]  /*0520*/  ISETP.GE.AND P0, PT, R13, R0, PT ;  /* 0x000000000d00720c */ /* 0x000fda0003f06270 */
[----:B------:R-:W-:Y:S05]  /*0530*/  @!P0 BRA `(.L_x_4) ;  /* 0xfffffffc001c8947 */ /* 0x000fea000383ffff */
[----:B------:R-:W-:Y:S05]  /*0540*/  EXIT ;  /* 0x000000000000794d */ /* 0x000fea0003800000 */
.L_x_5:
[----:B------:R-:W-:-:S00]  /*0550*/  BRA `(.L_x_5) ;  /* 0xfffffffc00fc7947 */ /* 0x000fc0000383ffff */
[----:B------:R-:W-:-:S00]  /*0560*/  NOP ;  /* 0x0000000000007918 */ /* 0x000fc00000000000 */
        /* <DEDUP_REMOVED lines=9> */
.L_x_8:


//--------------------- .text._Z11global_initPlS_Piii --------------------------
	.section	.text._Z11global_initPlS_Piii,"ax",@progbits
	.align	128
        .global         _Z11global_initPlS_Piii
        .type           _Z11global_initPlS_Piii,@function
        .size           _Z11global_initPlS_Piii,(.L_x_9 - _Z11global_initPlS_Piii)
        .other          _Z11global_initPlS_Piii,@"STO_CUDA_ENTRY STV_DEFAULT"
_Z11global_initPlS_Piii:
.text._Z11global_initPlS_Piii:
[----:B------:R-:W-:Y:S01]  /*0000*/  LDC R1, c[0x0][0x37c] ;  /* 0x0000df00ff017b82 */ /* 0x000fe20000000800 */
[----:B------:R-:W0:Y:S01]  /*0010*/  S2R R0, SR_CTAID.X ;  /* 0x0000000000007919 */ /* 0x000e220000002500 */
[----:B------:R-:W1:Y:S01]  /*0020*/  LDCU UR4, c[0x0][0x39c] ;  /* 0x00007380ff0477ac */ /* 0x000e620008000800 */
[----:B------:R-:W0:Y:S01]  /*0030*/  S2R R3, SR_TID.X ;  /* 0x0000000000037919 */ /* 0x000e220000002100 */
[----:B------:R-:W0:Y:S01]  /*0040*/  LDCU UR5, c[0x0][0x360] ;  /* 0x00006c00ff0577ac */ /* 0x000e220008000800 */
[----:B-1----:R-:W-:Y:S01]  /*0050*/  UIMAD UR4, UR4, UR4, URZ ;  /* 0x00000004040472a4 */ /* 0x002fe2000f8e02ff */
[----:B0-----:R-:W-:-:S05]  /*0060*/  IMAD R0, R0, UR5, R3 ;  /* 0x0000000500007c24 */ /* 0x001fca000f8e0203 */
[----:B------:R-:W-:-:S13]  /*0070*/  ISETP.GE.AND P0, PT, R0, UR4, PT ;  /* 0x0000000400007c0c */ /* 0x000fda000bf06270 */
[----:B------:R-:W-:Y:S05]  /*0080*/  @P0 EXIT ;  /* 0x000000000000094d */ /* 0x000fea0003800000 */
[----:B------:R-:W0:Y:S01]  /*0090*/  LDC.64 R4, c[0x0][0x390] ;  /* 0x0000e400ff047b82 */ /* 0x000e220000000a00 */
[----:B------:R-:W1:Y:S01]  /*00a0*/  LDCU UR6, c[0x0][0x370] ;  /* 0x00006e00ff0677ac */ /* 0x000e620008000800 */
[----:B------:R-:W-:Y:S01]  /*00b0*/  MOV R7, 0xffffffff ;  /* 0xffffffff00077802 */ /* 0x000fe20000000f00 */
[----:B------:R-:W2:Y:S01]  /*00c0*/  LDCU.64 UR8, c[0x0][0x358] ;  /* 0x00006b00ff0877ac */ /* 0x000ea20008000a00 */
[----:B-1----:R-:W-:-:S12]  /*00d0*/  UIMAD UR5, UR5, UR6, URZ ;  /* 0x00000006050572a4 */ /* 0x002fd8000f8e02ff */
.L_x_6:
[C---:B0-----:R-:W-:Y:S01]  /*00e0*/  IMAD.WIDE R2, R0.reuse, 0x4, R4 ;  /* 0x0000000400027825 */ /* 0x041fe200078e0204 */
[----:B------:R-:W-:-:S04]  /*00f0*/  IADD3 R0, PT, PT, R0, UR5, RZ ;  /* 0x0000000500007c10 */ /* 0x000fc8000fffe0ff */
[----:B--2---:R1:W-:Y:S01]  /*0100*/  STG.E desc[UR8][R2.64], R7 ;  /* 0x0000000702007986 */ /* 0x0043e2000c101908 */
[----:B------:R-:W-:-:S13]  /*0110*/  ISETP.GE.AND P0, PT, R0, UR4, PT ;  /* 0x0000000400007c0c */ /* 0x000fda000bf06270 */
[----:B-1----:R-:W-:Y:S05]  /*0120*/  @!P0 BRA `(.L_x_6) ;  /* 0xfffffffc00ec8947 */ /* 0x002fea000383ffff */
[----:B------:R-:W-:Y:S05]  /*0130*/  EXIT ;  /* 0x000000000000794d */ /* 0x000fea0003800000 */
.L_x_7:
        /* <DEDUP_REMOVED lines=12> */
.L_x_9:


//--------------------- .nv.shared.reserved.0     --------------------------
	.section	.nv.shared.reserved.0,"aw",@nobits
	.weak		__nv_reservedSMEM_offset_0_alias
	.size		__nv_reservedSMEM_offset_0_alias, 0, 64
	.other		__nv_reservedSMEM_offset_0_alias,@"STO_CUDA_RESERVED_SHARED STV_DEFAULT"
__nv_reservedSMEM_offset_0_alias:
	.zero		0
	.zero		64


//--------------------- .nv.constant0._Z12global_floydPlS_Piii --------------------------
	.section	.nv.constant0._Z12global_floydPlS_Piii,"a",@progbits
	.sectionflags	@""
	.align	4
.nv.constant0._Z12global_floydPlS_Piii:
	.zero		928


//--------------------- .nv.constant0._Z11global_initPlS_Piii --------------------------
	.section	.nv.constant0._Z11global_initPlS_Piii,"a",@progbits
	.sectionflags	@""
	.align	4
.nv.constant0._Z11global_initPlS_Piii:
	.zero		928


//--------------------- SYMBOLS --------------------------

	.type		.nv.reservedSmem.offset0,@object
	.size		.nv.reservedSmem.offset0,0x4
